//
// Generated by NVIDIA NVVM Compiler
//
// Compiler Build ID: CL-36424714
// Cuda compilation tools, release 13.0, V13.0.88
// Based on NVVM 20.0.0
//

.version 9.0
.target sm_100
.address_size 64

	// .globl	_Z13euclideanNormPfS_i
.extern .shared .align 16 .b8 sharedArray[];

.visible .entry _Z13euclideanNormPfS_i(
	.param .u64 .ptr .align 1 _Z13euclideanNormPfS_i_param_0,
	.param .u64 .ptr .align 1 _Z13euclideanNormPfS_i_param_1,
	.param .u32 _Z13euclideanNormPfS_i_param_2
)
{
	.reg .pred 	%p<6>;
	.reg .b32 	%r<15>;
	.reg .b32 	%f<7>;
	.reg .b64 	%rd<9>;

	ld.param.u64 	%rd1, [_Z13euclideanNormPfS_i_param_0];
	ld.param.u64 	%rd2, [_Z13euclideanNormPfS_i_param_1];
	ld.param.u32 	%r8, [_Z13euclideanNormPfS_i_param_2];
	mov.u32 	%r1, %ctaid.x;
	mov.u32 	%r14, %ntid.x;
	mov.u32 	%r3, %tid.x;
	mad.lo.s32 	%r4, %r1, %r14, %r3;
	setp.ge.s32 	%p1, %r4, %r8;
	shl.b32 	%r9, %r3, 2;
	mov.u32 	%r10, sharedArray;
	add.s32 	%r5, %r10, %r9;
	@%p1 bra 	$L__BB0_2;
	cvta.to.global.u64 	%rd3, %rd1;
	mul.wide.s32 	%rd4, %r4, 4;
	add.s64 	%rd5, %rd3, %rd4;
	ld.global.f32 	%f1, [%rd5];
	mul.f32 	%f2, %f1, %f1;
	st.shared.f32 	[%r5], %f2;
	bra.uni 	$L__BB0_3;
$L__BB0_2:
	mov.b32 	%r11, 0;
	st.shared.u32 	[%r5], %r11;
$L__BB0_3:
	bar.sync 	0;
	setp.lt.u32 	%p2, %r14, 2;
	@%p2 bra 	$L__BB0_7;
$L__BB0_4:
	shr.u32 	%r7, %r14, 1;
	setp.ge.u32 	%p3, %r3, %r7;
	@%p3 bra 	$L__BB0_6;
	shl.b32 	%r12, %r7, 2;
	add.s32 	%r13, %r5, %r12;
	ld.shared.f32 	%f3, [%r13];
	ld.shared.f32 	%f4, [%r5];
	add.f32 	%f5, %f3, %f4;
	st.shared.f32 	[%r5], %f5;
$L__BB0_6:
	bar.sync 	0;
	setp.gt.u32 	%p4, %r14, 3;
	mov.u32 	%r14, %r7;
	@%p4 bra 	$L__BB0_4;
$L__BB0_7:
	setp.ne.s32 	%p5, %r3, 0;
	@%p5 bra 	$L__BB0_9;
	ld.shared.f32 	%f6, [sharedArray];
	cvta.to.global.u64 	%rd6, %rd2;
	mul.wide.u32 	%rd7, %r1, 4;
	add.s64 	%rd8, %rd6, %rd7;
	st.global.f32 	[%rd8], %f6;
$L__BB0_9:
	ret;

}
	// .globl	_Z9reductionPfi
.visible .entry _Z9reductionPfi(
	.param .u64 .ptr .align 1 _Z9reductionPfi_param_0,
	.param .u32 _Z9reductionPfi_param_1
)
{
	.reg .pred 	%p<5>;
	.reg .b32 	%r<15>;
	.reg .b32 	%f<8>;
	.reg .b64 	%rd<7>;

	ld.param.u64 	%rd2, [_Z9reductionPfi_param_0];
	ld.param.u32 	%r7, [_Z9reductionPfi_param_1];
	cvta.to.global.u64 	%rd1, %rd2;
	mov.u32 	%r8, %ctaid.x;
	mov.u32 	%r1, %ntid.x;
	mov.u32 	%r2, %tid.x;
	mad.lo.s32 	%r3, %r8, %r1, %r2;
	setp.ge.s32 	%p1, %r3, %r7;
	shl.b32 	%r9, %r2, 2;
	mov.u32 	%r10, sharedArray;
	add.s32 	%r4, %r10, %r9;
	@%p1 bra 	$L__BB1_2;
	mul.wide.s32 	%rd3, %r3, 4;
	add.s64 	%rd4, %rd1, %rd3;
	ld.global.f32 	%f4, [%rd4];
	st.shared.f32 	[%r4], %f4;
	bra.uni 	$L__BB1_3;
$L__BB1_2:
	mov.b32 	%r11, 0;
	st.shared.u32 	[%r4], %r11;
$L__BB1_3:
	bar.sync 	0;
	setp.lt.u32 	%p2, %r1, 2;
	@%p2 bra 	$L__BB1_6;
	ld.shared.f32 	%f7, [%r4];
	mov.u32 	%r14, %r1;
$L__BB1_5:
	shr.u32 	%r6, %r14, 1;
	shl.b32 	%r12, %r6, 2;
	add.s32 	%r13, %r4, %r12;
	ld.shared.f32 	%f5, [%r13];
	add.f32 	%f7, %f5, %f7;
	st.shared.f32 	[%r4], %f7;
	setp.gt.u32 	%p3, %r14, 3;
	mov.u32 	%r14, %r6;
	@%p3 bra 	$L__BB1_5;
$L__BB1_6:
	bar.sync 	0;
	setp.ne.s32 	%p4, %r2, 0;
	@%p4 bra 	$L__BB1_8;
	ld.shared.f32 	%f6, [sharedArray];
	mul.wide.u32 	%rd5, %r1, 4;
	add.s64 	%rd6, %rd1, %rd5;
	st.global.f32 	[%rd6], %f6;
$L__BB1_8:
	ret;

}


// ===== COMPILED SASS (sm_100) =====

	.target	sm_100

	.elftype	@"ET_EXEC"


//--------------------- .note.nv.tkinfo           --------------------------
	.section	.note.nv.tkinfo,"",@"SHT_NOTE"
	.sectionflags	@"SHF_NOTE_NV_TKINFO"
	.tkinfo
        /*0018*/ 	.word	0x00000002
        /*0030*/ 	.string	""
        /*0030*/ 	.string	"ptxas"
        /*0030*/ 	.string	"Cuda compilation tools, release 13.0, V13.0.88"
        /*0030*/ 	.string	"Build cuda_13.0.r13.0/compiler.36424714_0"
        /*0030*/ 	.string	"-arch sm_100 -m 64 "



//--------------------- .note.nv.cuinfo           --------------------------
	.section	.note.nv.cuinfo,"",@"SHT_NOTE"
	.sectionflags	@"SHF_NOTE_NV_CUINFO"
        /*0018*/ 	.short	0x0002
        /*001a*/ 	.short	0x0064
        /*001c*/ 	.short	0x0082
	.zero		2


//--------------------- .nv.info                  --------------------------
	.section	.nv.info,"",@"SHT_CUDA_INFO"
	.align	4


	//----- nvinfo : EIATTR_REGCOUNT
	.align		4
        /*0000*/ 	.byte	0x04, 0x2f
        /*0002*/ 	.short	(.L_1 - .L_0)
	.align		4
.L_0:
        /*0004*/ 	.word	index@(_Z13euclideanNormPfS_i)
        /*0008*/ 	.word	0x0000000a


	//----- nvinfo : EIATTR_FRAME_SIZE
	.align		4
.L_1:
        /*000c*/ 	.byte	0x04, 0x11
        /*000e*/ 	.short	(.L_3 - .L_2)
	.align		4
.L_2:
        /*0010*/ 	.word	index@(_Z13euclideanNormPfS_i)
        /*0014*/ 	.word	0x00000000


	//----- nvinfo : EIATTR_REGCOUNT
	.align		4
.L_3:
        /*0018*/ 	.byte	0x04, 0x2f
        /*001a*/ 	.short	(.L_5 - .L_4)
	.align		4
.L_4:
        /*001c*/ 	.word	index@(_Z9reductionPfi)
        /*0020*/ 	.word	0x0000000a


	//----- nvinfo : EIATTR_FRAME_SIZE
	.align		4
.L_5:
        /*0024*/ 	.byte	0x04, 0x11
        /*0026*/ 	.short	(.L_7 - .L_6)
	.align		4
.L_6:
        /*0028*/ 	.word	index@(_Z9reductionPfi)
        /*002c*/ 	.word	0x00000000


	//----- nvinfo : EIATTR_MIN_STACK_SIZE
	.align		4
.L_7:
        /*0030*/ 	.byte	0x04, 0x12
        /*0032*/ 	.short	(.L_9 - .L_8)
	.align		4
.L_8:
        /*0034*/ 	.word	index@(_Z9reductionPfi)
        /*0038*/ 	.word	0x00000000


	//----- nvinfo : EIATTR_MIN_STACK_SIZE
	.align		4
.L_9:
        /*003c*/ 	.byte	0x04, 0x12
        /*003e*/ 	.short	(.L_11 - .L_10)
	.align		4
.L_10:
        /*0040*/ 	.word	index@(_Z13euclideanNormPfS_i)
        /*0044*/ 	.word	0x00000000
.L_11:


//--------------------- .nv.compat                --------------------------
	.section	.nv.compat,"",@"SHT_CUDA_COMPAT_INFO"
	.align	4
        /*0000*/ 	.byte	0x02, 0x09, 0x00, 0x00, 0x02, 0x02, 0x01, 0x00, 0x02, 0x05, 0x05, 0x00, 0x03, 0x07, 0x01, 0x01
        /*0010*/ 	.byte	0x02, 0x03, 0x00, 0x00, 0x02, 0x06, 0x01, 0x00, 0x04, 0x0b, 0x08, 0x00, 0x09, 0x00, 0x00, 0x00
        /*0020*/ 	.byte	0x00, 0x00, 0x00, 0x00


//--------------------- .nv.info._Z9reductionPfi  --------------------------
	.section	.nv.info._Z9reductionPfi,"",@"SHT_CUDA_INFO"
	.sectionflags	@""
	.align	4


	//----- nvinfo : EIATTR_CUDA_API_VERSION
	.align		4
        /*0000*/ 	.byte	0x04, 0x37
        /*0002*/ 	.short	(.L_13 - .L_12)
.L_12:
        /*0004*/ 	.word	0x00000082


	//----- nvinfo : EIATTR_KPARAM_INFO
	.align		4
.L_13:
        /*0008*/ 	.byte	0x04, 0x17
        /*000a*/ 	.short	(.L_15 - .L_14)
.L_14:
        /*000c*/ 	.word	0x00000000
        /*0010*/ 	.short	0x0001
        /*0012*/ 	.short	0x0008
        /*0014*/ 	.byte	0x00, 0xf0, 0x11, 0x00


	//----- nvinfo : EIATTR_KPARAM_INFO
	.align		4
.L_15:
        /*0018*/ 	.byte	0x04, 0x17
        /*001a*/ 	.short	(.L_17 - .L_16)
.L_16:
        /*001c*/ 	.word	0x00000000
        /*0020*/ 	.short	0x0000
        /*0022*/ 	.short	0x0000
        /*0024*/ 	.byte	0x00, 0xf5, 0x21, 0x00


	//----- nvinfo : EIATTR_SPARSE_MMA_MASK
	.align		4
.L_17:
        /*0028*/ 	.byte	0x03, 0x50
        /*002a*/ 	.short	0x0000


	//----- nvinfo : EIATTR_MAXREG_COUNT
	.align		4
        /*002c*/ 	.byte	0x03, 0x1b
        /*002e*/ 	.short	0x00ff


	//----- nvinfo : EIATTR_NUM_BARRIERS
	.align		4
        /*0030*/ 	.byte	0x02, 0x4c
        /*0032*/ 	.byte	0x01
	.zero		1


	//----- nvinfo : EIATTR_MERCURY_ISA_VERSION
	.align		4
        /*0034*/ 	.byte	0x03, 0x5f
        /*0036*/ 	.short	0x0101


	//----- nvinfo : EIATTR_VRC_CTA_INIT_COUNT
	.align		4
        /*0038*/ 	.byte	0x02, 0x4a
	.zero		1
	.zero		1


	//----- nvinfo : EIATTR_EXIT_INSTR_OFFSETS
	.align		4
        /*003c*/ 	.byte	0x04, 0x1c
        /*003e*/ 	.short	(.L_19 - .L_18)


	//   ....[0]....
.L_18:
        /*0040*/ 	.word	0x00000200


	//   ....[1]....
        /*0044*/ 	.word	0x00000250


	//----- nvinfo : EIATTR_CBANK_PARAM_SIZE
	.align		4
.L_19:
        /*0048*/ 	.byte	0x03, 0x19
        /*004a*/ 	.short	0x000c


	//----- nvinfo : EIATTR_PARAM_CBANK
	.align		4
        /*004c*/ 	.byte	0x04, 0x0a
        /*004e*/ 	.short	(.L_21 - .L_20)
	.align		4
.L_20:
        /*0050*/ 	.word	index@(.nv.constant0._Z9reductionPfi)
        /*0054*/ 	.short	0x0380
        /*0056*/ 	.short	0x000c


	//----- nvinfo : EIATTR_SW_WAR
	.align		4
.L_21:
        /*0058*/ 	.byte	0x04, 0x36
        /*005a*/ 	.short	(.L_23 - .L_22)
.L_22:
        /*005c*/ 	.word	0x00000008
.L_23:


//--------------------- .nv.info._Z13euclideanNormPfS_i --------------------------
	.section	.nv.info._Z13euclideanNormPfS_i,"",@"SHT_CUDA_INFO"
	.sectionflags	@""
	.align	4


	//----- nvinfo : EIATTR_CUDA_API_VERSION
	.align		4
        /*0000*/ 	.byte	0x04, 0x37
        /*0002*/ 	.short	(.L_25 - .L_24)
.L_24:
        /*0004*/ 	.word	0x00000082


	//----- nvinfo : EIATTR_KPARAM_INFO
	.align		4
.L_25:
        /*0008*/ 	.byte	0x04, 0x17
        /*000a*/ 	.short	(.L_27 - .L_26)
.L_26:
        /*000c*/ 	.word	0x00000000
        /*0010*/ 	.short	0x0002
        /*0012*/ 	.short	0x0010
        /*0014*/ 	.byte	0x00, 0xf0, 0x11, 0x00


	//----- nvinfo : EIATTR_KPARAM_INFO
	.align		4
.L_27:
        /*0018*/ 	.byte	0x04, 0x17
        /*001a*/ 	.short	(.L_29 - .L_28)
.L_28:
        /*001c*/ 	.word	0x00000000
        /*0020*/ 	.short	0x0001
        /*0022*/ 	.short	0x0008
        /*0024*/ 	.byte	0x00, 0xf5, 0x21, 0x00


	//----- nvinfo : EIATTR_KPARAM_INFO
	.align		4
.L_29:
        /*0028*/ 	.byte	0x04, 0x17
        /*002a*/ 	.short	(.L_31 - .L_30)
.L_30:
        /*002c*/ 	.word	0x00000000
        /*0030*/ 	.short	0x0000
        /*0032*/ 	.short	0x0000
        /*0034*/ 	.byte	0x00, 0xf5, 0x21, 0x00


	//----- nvinfo : EIATTR_SPARSE_MMA_MASK
	.align		4
.L_31:
        /*0038*/ 	.byte	0x03, 0x50
        /*003a*/ 	.short	0x0000


	//----- nvinfo : EIATTR_MAXREG_COUNT
	.align		4
        /*003c*/ 	.byte	0x03, 0x1b
        /*003e*/ 	.short	0x00ff


	//----- nvinfo : EIATTR_NUM_BARRIERS
	.align		4
        /*0040*/ 	.byte	0x02, 0x4c
        /*0042*/ 	.byte	0x01
	.zero		1


	//----- nvinfo : EIATTR_MERCURY_ISA_VERSION
	.align		4
        /*0044*/ 	.byte	0x03, 0x5f
        /*0046*/ 	.short	0x0101


	//----- nvinfo : EIATTR_VRC_CTA_INIT_COUNT
	.align		4
        /*0048*/ 	.byte	0x02, 0x4a
	.zero		1
	.zero		1


	//----- nvinfo : EIATTR_EXIT_INSTR_OFFSETS
	.align		4
        /*004c*/ 	.byte	0x04, 0x1c
        /*004e*/ 	.short	(.L_33 - .L_32)


	//   ....[0]....
.L_32:
        /*0050*/ 	.word	0x00000220


	//   ....[1]....
        /*0054*/ 	.word	0x000002a0


	//----- nvinfo : EIATTR_CBANK_PARAM_SIZE
	.align		4
.L_33:
        /*0058*/ 	.byte	0x03, 0x19
        /*005a*/ 	.short	0x0014


	//----- nvinfo : EIATTR_PARAM_CBANK
	.align		4
        /*005c*/ 	.byte	0x04, 0x0a
        /*005e*/ 	.short	(.L_35 - .L_34)
	.align		4
.L_34:
        /*0060*/ 	.word	index@(.nv.constant0._Z13euclideanNormPfS_i)
        /*0064*/ 	.short	0x0380
        /*0066*/ 	.short	0x0014


	//----- nvinfo : EIATTR_SW_WAR
	.align		4
.L_35:
        /*0068*/ 	.byte	0x04, 0x36
        /*006a*/ 	.short	(.L_37 - .L_36)
.L_36:
        /*006c*/ 	.word	0x00000008
.L_37:


//--------------------- .nv.callgraph             --------------------------
	.section	.nv.callgraph,"",@"SHT_CUDA_CALLGRAPH"
	.align	4
	.sectionentsize	8
	.align		4
        /*0000*/ 	.word	0x00000000
	.align		4
        /*0004*/ 	.word	0xffffffff
	.align		4
        /*0008*/ 	.word	0x00000000
	.align		4
        /*000c*/ 	.word	0xfffffffe
	.align		4
        /*0010*/ 	.word	0x00000000
	.align		4
        /*0014*/ 	.word	0xfffffffd
	.align		4
        /*0018*/ 	.word	0x00000000
	.align		4
        /*001c*/ 	.word	0xfffffffc


//--------------------- .text._Z9reductionPfi     --------------------------
	.section	.text._Z9reductionPfi,"ax",@progbits
	.align	128
        .global         _Z9reductionPfi
        .type           _Z9reductionPfi,@function
        .size           _Z9reductionPfi,(.L_x_6 - _Z9reductionPfi)
        .other          _Z9reductionPfi,@"STO_CUDA_ENTRY STV_DEFAULT"
_Z9reductionPfi:
.text._Z9reductionPfi:
[----:B------:R-:W-:Y:S01]  /*0000*/  LDC R1, c[0x0][0x37c] ;  /* 0x0000df00ff017b82 */ /* 0x000fe20000000800 */
[----:B------:R-:W0:Y:S07]  /*0010*/  S2R R0, SR_TID.X ;  /* 0x0000000000007919 */ /* 0x000e2e0000002100 */
[----:B------:R-:W0:Y:S01]  /*0020*/  S2UR UR4, SR_CTAID.X ;  /* 0x00000000000479c3 */ /* 0x000e220000002500 */
[----:B------:R-:W1:Y:S01]  /*0030*/  LDCU UR5, c[0x0][0x388] ;  /* 0x00007100ff0577ac */ /* 0x000e620008000800 */
[----:B------:R-:W2:Y:S06]  /*0040*/  LDCU.64 UR6, c[0x0][0x358] ;  /* 0x00006b00ff0677ac */ /* 0x000eac0008000a00 */
[----:B------:R-:W0:Y:S02]  /*0050*/  LDC R7, c[0x0][0x360] ;  /* 0x0000d800ff077b82 */ /* 0x000e240000000800 */
[----:B0-----:R-:W-:-:S05]  /*0060*/  IMAD R5, R7, UR4, R0 ;  /* 0x0000000407057c24 */ /* 0x001fca000f8e0200 */
[----:B-1----:R-:W-:-:S13]  /*0070*/  ISETP.GE.AND P1, PT, R5, UR5, PT ;  /* 0x0000000505007c0c */ /* 0x002fda000bf26270 */
[----:B------:R-:W0:Y:S02]  /*0080*/  @!P1 LDC.64 R2, c[0x0][0x380] ;  /* 0x0000e000ff029b82 */ /* 0x000e240000000a00 */
[----:B0-----:R-:W-:-:S06]  /*0090*/  @!P1 IMAD.WIDE R2, R5, 0x4, R2 ;  /* 0x0000000405029825 */ /* 0x001fcc00078e0202 */
[----:B--2---:R-:W2:Y:S01]  /*00a0*/  @!P1 LDG.E R3, desc[UR6][R2.64] ;  /* 0x0000000602039981 */ /* 0x004ea2000c1e1900 */
[----:B------:R-:W0:Y:S01]  /*00b0*/  S2UR UR5, SR_CgaCtaId ;  /* 0x00000000000579c3 */ /* 0x000e220000008800 */
[----:B------:R-:W-:Y:S01]  /*00c0*/  UMOV UR4, 0x400 ;  /* 0x0000040000047882 */ /* 0x000fe20000000000 */
[----:B------:R-:W-:Y:S02]  /*00d0*/  ISETP.GE.U32.AND P2, PT, R7, 0x2, PT ;  /* 0x000000020700780c */ /* 0x000fe40003f46070 */
[----:B------:R-:W-:Y:S01]  /*00e0*/  ISETP.NE.AND P0, PT, R0, RZ, PT ;  /* 0x000000ff0000720c */ /* 0x000fe20003f05270 */
[----:B0-----:R-:W-:-:S06]  /*00f0*/  ULEA UR4, UR5, UR4, 0x18 ;  /* 0x0000000405047291 */ /* 0x001fcc000f8ec0ff */
[----:B------:R-:W-:-:S05]  /*0100*/  LEA R0, R0, UR4, 0x2 ;  /* 0x0000000400007c11 */ /* 0x000fca000f8e10ff */
[----:B--2---:R0:W-:Y:S04]  /*0110*/  @!P1 STS [R0], R3 ;  /* 0x0000000300009388 */ /* 0x0041e80000000800 */
[----:B------:R0:W-:Y:S01]  /*0120*/  @P1 STS [R0], RZ ;  /* 0x000000ff00001388 */ /* 0x0001e20000000800 */
[----:B------:R-:W-:Y:S06]  /*0130*/  BAR.SYNC.DEFER_BLOCKING 0x0 ;  /* 0x0000000000007b1d */ /* 0x000fec0000010000 */
[----:B------:R-:W-:Y:S05]  /*0140*/  @!P2 BRA `(.L_x_0) ;  /* 0x000000000028a947 */ /* 0x000fea0003800000 */
[----:B0-----:R0:W1:Y:S01]  /*0150*/  LDS R3, [R0] ;  /* 0x0000000000037984 */ /* 0x0010620000000800 */
[----:B------:R-:W-:-:S07]  /*0160*/  IMAD.MOV.U32 R2, RZ, RZ, R7 ;  /* 0x000000ffff027224 */ /* 0x000fce00078e0007 */
.L_x_1:
[----:B------:R-:W-:Y:S02]  /*0170*/  SHF.R.U32.HI R5, RZ, 0x1, R2 ;  /* 0x00000001ff057819 */ /* 0x000fe40000011602 */
[----:B------:R-:W-:Y:S02]  /*0180*/  ISETP.GT.U32.AND P1, PT, R2, 0x3, PT ;  /* 0x000000030200780c */ /* 0x000fe40003f24070 */
[----:B------:R-:W-:Y:S01]  /*0190*/  LEA R4, R5, R0, 0x2 ;  /* 0x0000000005047211 */ /* 0x000fe200078e10ff */
[----:B------:R-:W-:-:S05]  /*01a0*/  IMAD.MOV.U32 R2, RZ, RZ, R5 ;  /* 0x000000ffff027224 */ /* 0x000fca00078e0005 */
[----:B------:R-:W1:Y:S02]  /*01b0*/  LDS R4, [R4] ;  /* 0x0000000004047984 */ /* 0x000e640000000800 */
[----:B-12---:R-:W-:-:S05]  /*01c0*/  FADD R3, R4, R3 ;  /* 0x0000000304037221 */ /* 0x006fca0000000000 */
[----:B------:R2:W-:Y:S01]  /*01d0*/  STS [R0], R3 ;  /* 0x0000000300007388 */ /* 0x0005e20000000800 */
[----:B------:R-:W-:Y:S05]  /*01e0*/  @P1 BRA `(.L_x_1) ;  /* 0xfffffffc00e01947 */ /* 0x000fea000383ffff */
.L_x_0:
[----:B------:R-:W-:Y:S06]  /*01f0*/  BAR.SYNC.DEFER_BLOCKING 0x0 ;  /* 0x0000000000007b1d */ /* 0x000fec0000010000 */
[----:B------:R-:W-:Y:S05]  /*0200*/  @P0 EXIT ;  /* 0x000000000000094d */ /* 0x000fea0003800000 */
[----:B------:R-:W1:Y:S01]  /*0210*/  LDS R5, [UR4] ;  /* 0x00000004ff057984 */ /* 0x000e620008000800 */
[----:B0-2---:R-:W0:Y:S02]  /*0220*/  LDC.64 R2, c[0x0][0x380] ;  /* 0x0000e000ff027b82 */ /* 0x005e240000000a00 */
[----:B0-----:R-:W-:-:S05]  /*0230*/  IMAD.WIDE.U32 R2, R7, 0x4, R2 ;  /* 0x0000000407027825 */ /* 0x001fca00078e0002 */
[----:B-1----:R-:W-:Y:S01]  /*0240*/  STG.E desc[UR6][R2.64], R5 ;  /* 0x0000000502007986 */ /* 0x002fe2000c101906 */
[----:B------:R-:W-:Y:S05]  /*0250*/  EXIT ;  /* 0x000000000000794d */ /* 0x000fea0003800000 */
.L_x_2:
[----:B------:R-:W-:-:S00]  /*0260*/  BRA `(.L_x_2) ;  /* 0xfffffffc00fc7947 */ /* 0x000fc0000383ffff */
[----:B------:R-:W-:-:S00]  /*0270*/  NOP ;  /* 0x0000000000007918 */ /* 0x000fc00000000000 */
        /* <DEDUP_REMOVED lines=8> */
.L_x_6:


//--------------------- .text._Z13euclideanNormPfS_i --------------------------
	.section	.text._Z13euclideanNormPfS_i,"ax",@progbits
	.align	128
        .global         _Z13euclideanNormPfS_i
        .type           _Z13euclideanNormPfS_i,@function
        .size           _Z13euclideanNormPfS_i,(.L_x_7 - _Z13euclideanNormPfS_i)
        .other          _Z13euclideanNormPfS_i,@"STO_CUDA_ENTRY STV_DEFAULT"
_Z13euclideanNormPfS_i:
.text._Z13euclideanNormPfS_i:
[----:B------:R-:W-:Y:S01]  /*0000*/  LDC R1, c[0x0][0x37c] ;  /* 0x0000df00ff017b82 */ /* 0x000fe20000000800 */
[----:B------:R-:W0:Y:S01]  /*0010*/  S2R R7, SR_CTAID.X ;  /* 0x0000000000077919 */ /* 0x000e220000002500 */
[----:B------:R-:W0:Y:S01]  /*0020*/  LDCU UR8, c[0x0][0x360] ;  /* 0x00006c00ff0877ac */ /* 0x000e220008000800 */
[----:B------:R-:W0:Y:S01]  /*0030*/  S2R R6, SR_TID.X ;  /* 0x0000000000067919 */ /* 0x000e220000002100 */
[----:B------:R-:W1:Y:S01]  /*0040*/  LDCU UR4, c[0x0][0x390] ;  /* 0x00007200ff0477ac */ /* 0x000e620008000800 */
[----:B------:R-:W2:Y:S01]  /*0050*/  LDCU.64 UR6, c[0x0][0x358] ;  /* 0x00006b00ff0677ac */ /* 0x000ea20008000a00 */
[----:B0-----:R-:W-:-:S05]  /*0060*/  IMAD R5, R7, UR8, R6 ;  /* 0x0000000807057c24 */ /* 0x001fca000f8e0206 */
[----:B-1----:R-:W-:-:S13]  /*0070*/  ISETP.GE.AND P1, PT, R5, UR4, PT ;  /* 0x0000000405007c0c */ /* 0x002fda000bf26270 */
[----:B------:R-:W0:Y:S02]  /*0080*/  @!P1 LDC.64 R2, c[0x0][0x380] ;  /* 0x0000e000ff029b82 */ /* 0x000e240000000a00 */
[----:B0-----:R-:W-:-:S06]  /*0090*/  @!P1 IMAD.WIDE R2, R5, 0x4, R2 ;  /* 0x0000000405029825 */ /* 0x001fcc00078e0202 */
[----:B--2---:R-:W2:Y:S01]  /*00a0*/  @!P1 LDG.E R2, desc[UR6][R2.64] ;  /* 0x0000000602029981 */ /* 0x004ea2000c1e1900 */
[----:B------:R-:W0:Y:S01]  /*00b0*/  S2UR UR5, SR_CgaCtaId ;  /* 0x00000000000579c3 */ /* 0x000e220000008800 */
[----:B------:R-:W-:Y:S01]  /*00c0*/  IMAD.U32 R4, RZ, RZ, UR8 ;  /* 0x00000008ff047e24 */ /* 0x000fe2000f8e00ff */
[----:B------:R-:W-:Y:S01]  /*00d0*/  UMOV UR4, 0x400 ;  /* 0x0000040000047882 */ /* 0x000fe20000000000 */
[----:B------:R-:W-:-:S03]  /*00e0*/  ISETP.NE.AND P0, PT, R6, RZ, PT ;  /* 0x000000ff0600720c */ /* 0x000fc60003f05270 */
[----:B------:R-:W-:Y:S01]  /*00f0*/  ISETP.GE.U32.AND P2, PT, R4, 0x2, PT ;  /* 0x000000020400780c */ /* 0x000fe20003f46070 */
[----:B0-----:R-:W-:-:S06]  /*0100*/  ULEA UR4, UR5, UR4, 0x18 ;  /* 0x0000000405047291 */ /* 0x001fcc000f8ec0ff */
[----:B------:R-:W-:Y:S01]  /*0110*/  LEA R0, R6, UR4, 0x2 ;  /* 0x0000000406007c11 */ /* 0x000fe2000f8e10ff */
[----:B--2---:R-:W-:-:S05]  /*0120*/  @!P1 FMUL R5, R2, R2 ;  /* 0x0000000202059220 */ /* 0x004fca0000400000 */
[----:B------:R0:W-:Y:S04]  /*0130*/  @!P1 STS [R0], R5 ;  /* 0x0000000500009388 */ /* 0x0001e80000000800 */
[----:B------:R0:W-:Y:S01]  /*0140*/  @P1 STS [R0], RZ ;  /* 0x000000ff00001388 */ /* 0x0001e20000000800 */
[----:B------:R-:W-:Y:S06]  /*0150*/  BAR.SYNC.DEFER_BLOCKING 0x0 ;  /* 0x0000000000007b1d */ /* 0x000fec0000010000 */
[----:B------:R-:W-:Y:S05]  /*0160*/  @!P2 BRA `(.L_x_3) ;  /* 0x00000000002ca947 */ /* 0x000fea0003800000 */
.L_x_4:
[----:B0-----:R-:W-:-:S04]  /*0170*/  SHF.R.U32.HI R5, RZ, 0x1, R4 ;  /* 0x00000001ff057819 */ /* 0x001fc80000011604 */
[----:B------:R-:W-:-:S13]  /*0180*/  ISETP.GE.U32.AND P1, PT, R6, R5, PT ;  /* 0x000000050600720c */ /* 0x000fda0003f26070 */
[----:B------:R-:W-:Y:S01]  /*0190*/  @!P1 LEA R2, R5, R0, 0x2 ;  /* 0x0000000005029211 */ /* 0x000fe200078e10ff */
[----:B------:R-:W-:Y:S05]  /*01a0*/  @!P1 LDS R3, [R0] ;  /* 0x0000000000039984 */ /* 0x000fea0000000800 */
[----:B------:R-:W0:Y:S02]  /*01b0*/  @!P1 LDS R2, [R2] ;  /* 0x0000000002029984 */ /* 0x000e240000000800 */
[----:B0-----:R-:W-:-:S05]  /*01c0*/  @!P1 FADD R3, R2, R3 ;  /* 0x0000000302039221 */ /* 0x001fca0000000000 */
[----:B------:R1:W-:Y:S01]  /*01d0*/  @!P1 STS [R0], R3 ;  /* 0x0000000300009388 */ /* 0x0003e20000000800 */
[----:B------:R-:W-:Y:S01]  /*01e0*/  BAR.SYNC.DEFER_BLOCKING 0x0 ;  /* 0x0000000000007b1d */ /* 0x000fe20000010000 */
[----:B------:R-:W-:Y:S01]  /*01f0*/  ISETP.GT.U32.AND P1, PT, R4, 0x3, PT ;  /* 0x000000030400780c */ /* 0x000fe20003f24070 */
[----:B------:R-:W-:-:S12]  /*0200*/  IMAD.MOV.U32 R4, RZ, RZ, R5 ;  /* 0x000000ffff047224 */ /* 0x000fd800078e0005 */
[----:B-1----:R-:W-:Y:S05]  /*0210*/  @P1 BRA `(.L_x_4) ;  /* 0xfffffffc00d41947 */ /* 0x002fea000383ffff */
.L_x_3:
[----:B------:R-:W-:Y:S05]  /*0220*/  @P0 EXIT ;  /* 0x000000000000094d */ /* 0x000fea0003800000 */
[----:B------:R-:W1:Y:S01]  /*0230*/  S2UR UR5, SR_CgaCtaId ;  /* 0x00000000000579c3 */ /* 0x000e620000008800 */
[----:B------:R-:W-:-:S07]  /*0240*/  UMOV UR4, 0x400 ;  /* 0x0000040000047882 */ /* 0x000fce0000000000 */
[----:B------:R-:W2:Y:S01]  /*0250*/  LDC.64 R2, c[0x0][0x388] ;  /* 0x0000e200ff027b82 */ /* 0x000ea20000000a00 */
[----:B-1----:R-:W-:Y:S01]  /*0260*/  ULEA UR4, UR5, UR4, 0x18 ;  /* 0x0000000405047291 */ /* 0x002fe2000f8ec0ff */
[----:B--2---:R-:W-:-:S08]  /*0270*/  IMAD.WIDE.U32 R2, R7, 0x4, R2 ;  /* 0x0000000407027825 */ /* 0x004fd000078e0002 */
[----:B0-----:R-:W0:Y:S04]  /*0280*/  LDS R5, [UR4] ;  /* 0x00000004ff057984 */ /* 0x001e280008000800 */
[----:B0-----:R-:W-:Y:S01]  /*0290*/  STG.E desc[UR6][R2.64], R5 ;  /* 0x0000000502007986 */ /* 0x001fe2000c101906 */
[----:B------:R-:W-:Y:S05]  /*02a0*/  EXIT ;  /* 0x000000000000794d */ /* 0x000fea0003800000 */
.L_x_5:
        /* <DEDUP_REMOVED lines=13> */
.L_x_7:


//--------------------- .nv.shared._Z9reductionPfi --------------------------
	.section	.nv.shared._Z9reductionPfi,"aw",@nobits
	.sectionflags	@""
	.align	16
	.zero		1024


//--------------------- .nv.shared.reserved.0     --------------------------
	.section	.nv.shared.reserved.0,"aw",@nobits
	.weak		__nv_reservedSMEM_offset_0_alias
	.size		__nv_reservedSMEM_offset_0_alias, 0, 64
	.other		__nv_reservedSMEM_offset_0_alias,@"STO_CUDA_RESERVED_SHARED STV_DEFAULT"
__nv_reservedSMEM_offset_0_alias:
	.zero		0
	.zero		64


//--------------------- .nv.shared._Z13euclideanNormPfS_i --------------------------
	.section	.nv.shared._Z13euclideanNormPfS_i,"aw",@nobits
	.sectionflags	@""
	.align	16
	.zero		1024


//--------------------- .nv.constant0._Z9reductionPfi --------------------------
	.section	.nv.constant0._Z9reductionPfi,"a",@progbits
	.sectionflags	@""
	.align	4
.nv.constant0._Z9reductionPfi:
	.zero		908


//--------------------- .nv.constant0._Z13euclideanNormPfS_i --------------------------
	.section	.nv.constant0._Z13euclideanNormPfS_i,"a",@progbits
	.sectionflags	@""
	.align	4
.nv.constant0._Z13euclideanNormPfS_i:
	.zero		916


//--------------------- SYMBOLS --------------------------

	.type		.nv.reservedSmem.offset0,@object
	.size		.nv.reservedSmem.offset0,0x4
	.type		.nv.reservedSmem.cap,@object
	.size		.nv.reservedSmem.cap,0x4
